//
// Generated by NVIDIA NVVM Compiler
//
// Compiler Build ID: CL-36424714
// Cuda compilation tools, release 13.0, V13.0.88
// Based on NVVM 20.0.0
//

.version 9.0
.target sm_100
.address_size 64

	// .globl	_Z16gpu_merge_kernelPiS_ii

.visible .entry _Z16gpu_merge_kernelPiS_ii(
	.param .u64 .ptr .align 1 _Z16gpu_merge_kernelPiS_ii_param_0,
	.param .u64 .ptr .align 1 _Z16gpu_merge_kernelPiS_ii_param_1,
	.param .u32 _Z16gpu_merge_kernelPiS_ii_param_2,
	.param .u32 _Z16gpu_merge_kernelPiS_ii_param_3
)
{
	.reg .pred 	%p<20>;
	.reg .b32 	%r<101>;
	.reg .b64 	%rd<31>;

	ld.param.u64 	%rd7, [_Z16gpu_merge_kernelPiS_ii_param_0];
	ld.param.u64 	%rd8, [_Z16gpu_merge_kernelPiS_ii_param_1];
	ld.param.u32 	%r49, [_Z16gpu_merge_kernelPiS_ii_param_2];
	ld.param.u32 	%r50, [_Z16gpu_merge_kernelPiS_ii_param_3];
	cvta.to.global.u64 	%rd1, %rd8;
	cvta.to.global.u64 	%rd2, %rd7;
	mov.u32 	%r51, %ctaid.x;
	mov.u32 	%r52, %ntid.x;
	mov.u32 	%r53, %tid.x;
	mad.lo.s32 	%r54, %r51, %r52, %r53;
	mul.lo.s32 	%r55, %r54, %r49;
	shl.b32 	%r80, %r55, 1;
	setp.ge.s32 	%p1, %r80, %r50;
	@%p1 bra 	$L__BB0_16;
	add.s32 	%r56, %r80, %r49;
	min.s32 	%r2, %r56, %r50;
	add.s32 	%r57, %r56, %r49;
	min.s32 	%r3, %r57, %r50;
	setp.lt.s32 	%p2, %r49, 1;
	setp.ge.s32 	%p3, %r56, %r3;
	or.pred  	%p4, %p2, %p3;
	mov.u32 	%r81, %r2;
	mov.u32 	%r89, %r80;
	@%p4 bra 	$L__BB0_2;
	bra.uni 	$L__BB0_17;
$L__BB0_2:
	setp.ge.s32 	%p10, %r80, %r2;
	@%p10 bra 	$L__BB0_9;
	sub.s32 	%r66, %r2, %r80;
	and.b32  	%r7, %r66, 3;
	setp.eq.s32 	%p11, %r7, 0;
	mov.u32 	%r87, %r80;
	@%p11 bra 	$L__BB0_6;
	neg.s32 	%r83, %r7;
	mov.u32 	%r87, %r80;
$L__BB0_5:
	.pragma "nounroll";
	mul.wide.s32 	%rd15, %r89, 4;
	add.s64 	%rd16, %rd1, %rd15;
	mul.wide.s32 	%rd17, %r87, 4;
	add.s64 	%rd18, %rd2, %rd17;
	add.s32 	%r87, %r87, 1;
	ld.global.u32 	%r67, [%rd18];
	add.s32 	%r89, %r89, 1;
	st.global.u32 	[%rd16], %r67;
	add.s32 	%r83, %r83, 1;
	setp.ne.s32 	%p12, %r83, 0;
	@%p12 bra 	$L__BB0_5;
$L__BB0_6:
	sub.s32 	%r68, %r80, %r2;
	setp.gt.u32 	%p13, %r68, -4;
	@%p13 bra 	$L__BB0_9;
	add.s64 	%rd3, %rd2, 8;
	sub.s32 	%r95, %r87, %r2;
	add.s64 	%rd4, %rd1, 8;
$L__BB0_8:
	mul.wide.s32 	%rd19, %r87, 4;
	add.s64 	%rd20, %rd3, %rd19;
	mul.wide.s32 	%rd21, %r89, 4;
	add.s64 	%rd22, %rd4, %rd21;
	ld.global.u32 	%r69, [%rd20+-8];
	st.global.u32 	[%rd22+-8], %r69;
	ld.global.u32 	%r70, [%rd20+-4];
	st.global.u32 	[%rd22+-4], %r70;
	ld.global.u32 	%r71, [%rd20];
	st.global.u32 	[%rd22], %r71;
	add.s32 	%r87, %r87, 4;
	ld.global.u32 	%r72, [%rd20+4];
	add.s32 	%r89, %r89, 4;
	st.global.u32 	[%rd22+4], %r72;
	add.s32 	%r95, %r95, 4;
	setp.eq.s32 	%p14, %r95, 0;
	@%p14 bra 	$L__BB0_9;
	bra.uni 	$L__BB0_8;
$L__BB0_9:
	setp.ge.s32 	%p15, %r81, %r3;
	@%p15 bra 	$L__BB0_16;
	sub.s32 	%r73, %r3, %r81;
	and.b32  	%r26, %r73, 3;
	setp.eq.s32 	%p16, %r26, 0;
	mov.u32 	%r94, %r81;
	@%p16 bra 	$L__BB0_13;
	neg.s32 	%r90, %r26;
	mov.u32 	%r94, %r81;
$L__BB0_12:
	.pragma "nounroll";
	mul.wide.s32 	%rd23, %r89, 4;
	add.s64 	%rd24, %rd1, %rd23;
	mul.wide.s32 	%rd25, %r94, 4;
	add.s64 	%rd26, %rd2, %rd25;
	add.s32 	%r94, %r94, 1;
	ld.global.u32 	%r74, [%rd26];
	add.s32 	%r89, %r89, 1;
	st.global.u32 	[%rd24], %r74;
	add.s32 	%r90, %r90, 1;
	setp.ne.s32 	%p17, %r90, 0;
	@%p17 bra 	$L__BB0_12;
$L__BB0_13:
	sub.s32 	%r75, %r81, %r3;
	setp.gt.u32 	%p18, %r75, -4;
	@%p18 bra 	$L__BB0_16;
	add.s64 	%rd5, %rd2, 8;
	sub.s32 	%r98, %r94, %r3;
	add.s64 	%rd6, %rd1, 8;
$L__BB0_15:
	mul.wide.s32 	%rd27, %r94, 4;
	add.s64 	%rd28, %rd5, %rd27;
	mul.wide.s32 	%rd29, %r89, 4;
	add.s64 	%rd30, %rd6, %rd29;
	ld.global.u32 	%r76, [%rd28+-8];
	st.global.u32 	[%rd30+-8], %r76;
	ld.global.u32 	%r77, [%rd28+-4];
	st.global.u32 	[%rd30+-4], %r77;
	ld.global.u32 	%r78, [%rd28];
	st.global.u32 	[%rd30], %r78;
	add.s32 	%r94, %r94, 4;
	ld.global.u32 	%r79, [%rd28+4];
	add.s32 	%r89, %r89, 4;
	st.global.u32 	[%rd30+4], %r79;
	add.s32 	%r98, %r98, 4;
	setp.ne.s32 	%p19, %r98, 0;
	@%p19 bra 	$L__BB0_15;
$L__BB0_16:
	ret;
$L__BB0_17:
	mul.wide.s32 	%rd9, %r80, 4;
	add.s64 	%rd10, %rd2, %rd9;
	ld.global.u32 	%r58, [%rd10];
	mul.wide.s32 	%rd11, %r81, 4;
	add.s64 	%rd12, %rd2, %rd11;
	ld.global.u32 	%r60, [%rd12];
	setp.gt.s32 	%p5, %r58, %r60;
	setp.le.s32 	%p6, %r58, %r60;
	selp.u32 	%r62, 1, 0, %p6;
	add.s32 	%r80, %r80, %r62;
	selp.u32 	%r63, 1, 0, %p5;
	add.s32 	%r81, %r81, %r63;
	min.s32 	%r64, %r58, %r60;
	mul.wide.s32 	%rd13, %r89, 4;
	add.s64 	%rd14, %rd1, %rd13;
	st.global.u32 	[%rd14], %r64;
	add.s32 	%r89, %r89, 1;
	setp.lt.s32 	%p7, %r80, %r2;
	setp.lt.s32 	%p8, %r81, %r3;
	and.pred  	%p9, %p7, %p8;
	@%p9 bra 	$L__BB0_17;
	bra.uni 	$L__BB0_2;

}


// ===== COMPILED SASS (sm_100) =====

	.target	sm_100

	.elftype	@"ET_EXEC"


//--------------------- .note.nv.tkinfo           --------------------------
	.section	.note.nv.tkinfo,"",@"SHT_NOTE"
	.sectionflags	@"SHF_NOTE_NV_TKINFO"
	.tkinfo
        /*0018*/ 	.word	0x00000002
        /*0030*/ 	.string	""
        /*0030*/ 	.string	"ptxas"
        /*0030*/ 	.string	"Cuda compilation tools, release 13.0, V13.0.88"
        /*0030*/ 	.string	"Build cuda_13.0.r13.0/compiler.36424714_0"
        /*0030*/ 	.string	"-arch sm_100 -m 64 "



//--------------------- .note.nv.cuinfo           --------------------------
	.section	.note.nv.cuinfo,"",@"SHT_NOTE"
	.sectionflags	@"SHF_NOTE_NV_CUINFO"
        /*0018*/ 	.short	0x0002
        /*001a*/ 	.short	0x0064
        /*001c*/ 	.short	0x0082
	.zero		2


//--------------------- .nv.info                  --------------------------
	.section	.nv.info,"",@"SHT_CUDA_INFO"
	.align	4


	//----- nvinfo : EIATTR_REGCOUNT
	.align		4
        /*0000*/ 	.byte	0x04, 0x2f
        /*0002*/ 	.short	(.L_1 - .L_0)
	.align		4
.L_0:
        /*0004*/ 	.word	index@(_Z16gpu_merge_kernelPiS_ii)
        /*0008*/ 	.word	0x00000018


	//----- nvinfo : EIATTR_FRAME_SIZE
	.align		4
.L_1:
        /*000c*/ 	.byte	0x04, 0x11
        /*000e*/ 	.short	(.L_3 - .L_2)
	.align		4
.L_2:
        /*0010*/ 	.word	index@(_Z16gpu_merge_kernelPiS_ii)
        /*0014*/ 	.word	0x00000000


	//----- nvinfo : EIATTR_MIN_STACK_SIZE
	.align		4
.L_3:
        /*0018*/ 	.byte	0x04, 0x12
        /*001a*/ 	.short	(.L_5 - .L_4)
	.align		4
.L_4:
        /*001c*/ 	.word	index@(_Z16gpu_merge_kernelPiS_ii)
        /*0020*/ 	.word	0x00000000
.L_5:


//--------------------- .nv.compat                --------------------------
	.section	.nv.compat,"",@"SHT_CUDA_COMPAT_INFO"
	.align	4
        /*0000*/ 	.byte	0x02, 0x09, 0x00, 0x00, 0x02, 0x02, 0x01, 0x00, 0x02, 0x05, 0x05, 0x00, 0x03, 0x07, 0x01, 0x01
        /*0010*/ 	.byte	0x02, 0x03, 0x00, 0x00, 0x02, 0x06, 0x01, 0x00, 0x04, 0x0b, 0x08, 0x00, 0x09, 0x00, 0x00, 0x00
        /*0020*/ 	.byte	0x00, 0x00, 0x00, 0x00


//--------------------- .nv.info._Z16gpu_merge_kernelPiS_ii --------------------------
	.section	.nv.info._Z16gpu_merge_kernelPiS_ii,"",@"SHT_CUDA_INFO"
	.sectionflags	@""
	.align	4


	//----- nvinfo : EIATTR_CUDA_API_VERSION
	.align		4
        /*0000*/ 	.byte	0x04, 0x37
        /*0002*/ 	.short	(.L_7 - .L_6)
.L_6:
        /*0004*/ 	.word	0x00000082


	//----- nvinfo : EIATTR_KPARAM_INFO
	.align		4
.L_7:
        /*0008*/ 	.byte	0x04, 0x17
        /*000a*/ 	.short	(.L_9 - .L_8)
.L_8:
        /*000c*/ 	.word	0x00000000
        /*0010*/ 	.short	0x0003
        /*0012*/ 	.short	0x0014
        /*0014*/ 	.byte	0x00, 0xf0, 0x11, 0x00


	//----- nvinfo : EIATTR_KPARAM_INFO
	.align		4
.L_9:
        /*0018*/ 	.byte	0x04, 0x17
        /*001a*/ 	.short	(.L_11 - .L_10)
.L_10:
        /*001c*/ 	.word	0x00000000
        /*0020*/ 	.short	0x0002
        /*0022*/ 	.short	0x0010
        /*0024*/ 	.byte	0x00, 0xf0, 0x11, 0x00


	//----- nvinfo : EIATTR_KPARAM_INFO
	.align		4
.L_11:
        /*0028*/ 	.byte	0x04, 0x17
        /*002a*/ 	.short	(.L_13 - .L_12)
.L_12:
        /*002c*/ 	.word	0x00000000
        /*0030*/ 	.short	0x0001
        /*0032*/ 	.short	0x0008
        /*0034*/ 	.byte	0x00, 0xf5, 0x21, 0x00


	//----- nvinfo : EIATTR_KPARAM_INFO
	.align		4
.L_13:
        /*0038*/ 	.byte	0x04, 0x17
        /*003a*/ 	.short	(.L_15 - .L_14)
.L_14:
        /*003c*/ 	.word	0x00000000
        /*0040*/ 	.short	0x0000
        /*0042*/ 	.short	0x0000
        /*0044*/ 	.byte	0x00, 0xf5, 0x21, 0x00


	//----- nvinfo : EIATTR_SPARSE_MMA_MASK
	.align		4
.L_15:
        /*0048*/ 	.byte	0x03, 0x50
        /*004a*/ 	.short	0x0000


	//----- nvinfo : EIATTR_MAXREG_COUNT
	.align		4
        /*004c*/ 	.byte	0x03, 0x1b
        /*004e*/ 	.short	0x00ff


	//----- nvinfo : EIATTR_MERCURY_ISA_VERSION
	.align		4
        /*0050*/ 	.byte	0x03, 0x5f
        /*0052*/ 	.short	0x0101


	//----- nvinfo : EIATTR_VRC_CTA_INIT_COUNT
	.align		4
        /*0054*/ 	.byte	0x02, 0x4a
	.zero		1
	.zero		1


	//----- nvinfo : EIATTR_EXIT_INSTR_OFFSETS
	.align		4
        /*0058*/ 	.byte	0x04, 0x1c
        /*005a*/ 	.short	(.L_17 - .L_16)


	//   ....[0]....
.L_16:
        /*005c*/ 	.word	0x00000090


	//   ....[1]....
        /*0060*/ 	.word	0x00000590


	//   ....[2]....
        /*0064*/ 	.word	0x000006f0


	//   ....[3]....
        /*0068*/ 	.word	0x00000890


	//----- nvinfo : EIATTR_CRS_STACK_SIZE
	.align		4
.L_17:
        /*006c*/ 	.byte	0x04, 0x1e
        /*006e*/ 	.short	(.L_19 - .L_18)
.L_18:
        /*0070*/ 	.word	0x00000000


	//----- nvinfo : EIATTR_CBANK_PARAM_SIZE
	.align		4
.L_19:
        /*0074*/ 	.byte	0x03, 0x19
        /*0076*/ 	.short	0x0018


	//----- nvinfo : EIATTR_PARAM_CBANK
	.align		4
        /*0078*/ 	.byte	0x04, 0x0a
        /*007a*/ 	.short	(.L_21 - .L_20)
	.align		4
.L_20:
        /*007c*/ 	.word	index@(.nv.constant0._Z16gpu_merge_kernelPiS_ii)
        /*0080*/ 	.short	0x0380
        /*0082*/ 	.short	0x0018


	//----- nvinfo : EIATTR_SW_WAR
	.align		4
.L_21:
        /*0084*/ 	.byte	0x04, 0x36
        /*0086*/ 	.short	(.L_23 - .L_22)
.L_22:
        /*0088*/ 	.word	0x00000008
.L_23:


//--------------------- .nv.callgraph             --------------------------
	.section	.nv.callgraph,"",@"SHT_CUDA_CALLGRAPH"
	.align	4
	.sectionentsize	8
	.align		4
        /*0000*/ 	.word	0x00000000
	.align		4
        /*0004*/ 	.word	0xffffffff
	.align		4
        /*0008*/ 	.word	0x00000000
	.align		4
        /*000c*/ 	.word	0xfffffffe
	.align		4
        /*0010*/ 	.word	0x00000000
	.align		4
        /*0014*/ 	.word	0xfffffffd
	.align		4
        /*0018*/ 	.word	0x00000000
	.align		4
        /*001c*/ 	.word	0xfffffffc


//--------------------- .text._Z16gpu_merge_kernelPiS_ii --------------------------
	.section	.text._Z16gpu_merge_kernelPiS_ii,"ax",@progbits
	.align	128
        .global         _Z16gpu_merge_kernelPiS_ii
        .type           _Z16gpu_merge_kernelPiS_ii,@function
        .size           _Z16gpu_merge_kernelPiS_ii,(.L_x_14 - _Z16gpu_merge_kernelPiS_ii)
        .other          _Z16gpu_merge_kernelPiS_ii,@"STO_CUDA_ENTRY STV_DEFAULT"
_Z16gpu_merge_kernelPiS_ii:
.text._Z16gpu_merge_kernelPiS_ii:
[----:B------:R-:W-:Y:S01]  /*0000*/  LDC R1, c[0x0][0x37c] ;  /* 0x0000df00ff017b82 */ /* 0x000fe20000000800 */
[----:B------:R-:W0:Y:S07]  /*0010*/  S2R R0, SR_TID.X ;  /* 0x0000000000007919 */ /* 0x000e2e0000002100 */
[----:B------:R-:W0:Y:S08]  /*0020*/  S2UR UR4, SR_CTAID.X ;  /* 0x00000000000479c3 */ /* 0x000e300000002500 */
[----:B------:R-:W0:Y:S08]  /*0030*/  LDC R3, c[0x0][0x360] ;  /* 0x0000d800ff037b82 */ /* 0x000e300000000800 */
[----:B------:R-:W1:Y:S01]  /*0040*/  LDC.64 R8, c[0x0][0x390] ;  /* 0x0000e400ff087b82 */ /* 0x000e620000000a00 */
[----:B0-----:R-:W-:-:S04]  /*0050*/  IMAD R3, R3, UR4, R0 ;  /* 0x0000000403037c24 */ /* 0x001fc8000f8e0200 */
[----:B-1----:R-:W-:-:S04]  /*0060*/  IMAD R3, R3, R8, RZ ;  /* 0x0000000803037224 */ /* 0x002fc800078e02ff */
[----:B------:R-:W-:-:S05]  /*0070*/  IMAD.SHL.U32 R5, R3, 0x2, RZ ;  /* 0x0000000203057824 */ /* 0x000fca00078e00ff */
[----:B------:R-:W-:-:S13]  /*0080*/  ISETP.GE.AND P0, PT, R5, R9, PT ;  /* 0x000000090500720c */ /* 0x000fda0003f06270 */
[----:B------:R-:W-:Y:S05]  /*0090*/  @P0 EXIT ;  /* 0x000000000000094d */ /* 0x000fea0003800000 */
[----:B------:R-:W-:Y:S01]  /*00a0*/  IMAD.IADD R4, R5, 0x1, R8 ;  /* 0x0000000105047824 */ /* 0x000fe200078e0208 */
[----:B------:R-:W0:Y:S01]  /*00b0*/  LDC.64 R6, c[0x0][0x380] ;  /* 0x0000e000ff067b82 */ /* 0x000e220000000a00 */
[----:B------:R-:W1:Y:S01]  /*00c0*/  LDCU.64 UR8, c[0x0][0x358] ;  /* 0x00006b00ff0877ac */ /* 0x000e620008000a00 */
[----:B------:R-:W-:Y:S01]  /*00d0*/  BSSY.RECONVERGENT B0, `(.L_x_0) ;  /* 0x000001c000007945 */ /* 0x000fe20003800200 */
[----:B------:R-:W-:Y:S02]  /*00e0*/  MOV R0, R5 ;  /* 0x0000000500007202 */ /* 0x000fe40000000f00 */
[----:B------:R-:W-:-:S04]  /*00f0*/  VIADDMNMX R2, R4, R8, R9, PT ;  /* 0x0000000804027246 */ /* 0x000fc80003800109 */
[C---:B------:R-:W-:Y:S02]  /*0100*/  ISETP.GE.AND P0, PT, R4.reuse, R2, PT ;  /* 0x000000020400720c */ /* 0x040fe40003f06270 */
[----:B------:R-:W-:Y:S02]  /*0110*/  VIMNMX R4, PT, PT, R4, R9, PT ;  /* 0x0000000904047248 */ /* 0x000fe40003fe0100 */
[----:B------:R-:W-:Y:S02]  /*0120*/  ISETP.LT.OR P0, PT, R8, 0x1, P0 ;  /* 0x000000010800780c */ /* 0x000fe40000701670 */
[----:B------:R-:W2:Y:S01]  /*0130*/  LDC.64 R8, c[0x0][0x388] ;  /* 0x0000e200ff087b82 */ /* 0x000ea20000000a00 */
[----:B------:R-:W-:-:S10]  /*0140*/  IMAD.MOV.U32 R3, RZ, RZ, R4 ;  /* 0x000000ffff037224 */ /* 0x000fd400078e0004 */
[----:B-1----:R-:W-:Y:S05]  /*0150*/  @P0 BRA `(.L_x_1) ;  /* 0x00000000004c0947 */ /* 0x002fea0003800000 */
.L_x_2:
[----:B0-----:R-:W-:-:S04]  /*0160*/  IMAD.WIDE R10, R5, 0x4, R6 ;  /* 0x00000004050a7825 */ /* 0x001fc800078e0206 */
[C---:B------:R-:W-:Y:S02]  /*0170*/  IMAD.WIDE R12, R3.reuse, 0x4, R6 ;  /* 0x00000004030c7825 */ /* 0x040fe400078e0206 */
[----:B------:R-:W3:Y:S04]  /*0180*/  LDG.E R10, desc[UR8][R10.64] ;  /* 0x000000080a0a7981 */ /* 0x000ee8000c1e1900 */
[----:B------:R-:W3:Y:S01]  /*0190*/  LDG.E R13, desc[UR8][R12.64] ;  /* 0x000000080c0d7981 */ /* 0x000ee2000c1e1900 */
[C---:B--2---:R-:W-:Y:S01]  /*01a0*/  IMAD.WIDE R14, R0.reuse, 0x4, R8 ;  /* 0x00000004000e7825 */ /* 0x044fe200078e0208 */
[----:B------:R-:W-:Y:S02]  /*01b0*/  IADD3 R19, PT, PT, R3, 0x1, RZ ;  /* 0x0000000103137810 */ /* 0x000fe40007ffe0ff */
[----:B------:R-:W-:Y:S01]  /*01c0*/  IADD3 R0, PT, PT, R0, 0x1, RZ ;  /* 0x0000000100007810 */ /* 0x000fe20007ffe0ff */
[----:B------:R-:W-:Y:S01]  /*01d0*/  VIADD R17, R5, 0x1 ;  /* 0x0000000105117836 */ /* 0x000fe20000000000 */
[----:B---3--:R-:W-:-:S02]  /*01e0*/  ISETP.GT.AND P0, PT, R10, R13, PT ;  /* 0x0000000d0a00720c */ /* 0x008fc40003f04270 */
[CC--:B------:R-:W-:Y:S02]  /*01f0*/  ISETP.GT.AND P1, PT, R10.reuse, R13.reuse, PT ;  /* 0x0000000d0a00720c */ /* 0x0c0fe40003f24270 */
[----:B------:R-:W-:-:S05]  /*0200*/  VIMNMX R21, PT, PT, R10, R13, PT ;  /* 0x0000000d0a157248 */ /* 0x000fca0003fe0100 */
[----:B------:R1:W-:Y:S04]  /*0210*/  STG.E desc[UR8][R14.64], R21 ;  /* 0x000000150e007986 */ /* 0x0003e8000c101908 */
[----:B------:R-:W-:Y:S02]  /*0220*/  @!P0 IMAD.MOV R19, RZ, RZ, R3 ;  /* 0x000000ffff138224 */ /* 0x000fe400078e0203 */
[----:B------:R-:W-:Y:S02]  /*0230*/  @P1 IMAD.MOV R17, RZ, RZ, R5 ;  /* 0x000000ffff111224 */ /* 0x000fe400078e0205 */
[----:B------:R-:W-:Y:S01]  /*0240*/  IMAD.MOV.U32 R3, RZ, RZ, R19 ;  /* 0x000000ffff037224 */ /* 0x000fe200078e0013 */
[----:B------:R-:W-:Y:S01]  /*0250*/  ISETP.GE.AND P0, PT, R19, R2, PT ;  /* 0x000000021300720c */ /* 0x000fe20003f06270 */
[----:B------:R-:W-:Y:S01]  /*0260*/  IMAD.MOV.U32 R5, RZ, RZ, R17 ;  /* 0x000000ffff057224 */ /* 0x000fe200078e0011 */
[----:B------:R-:W-:-:S13]  /*0270*/  ISETP.LT.AND P1, PT, R17, R4, PT ;  /* 0x000000041100720c */ /* 0x000fda0003f21270 */
[----:B-1----:R-:W-:Y:S05]  /*0280*/  @!P0 BRA P1, `(.L_x_2) ;  /* 0xfffffffc00b48947 */ /* 0x002fea000083ffff */
.L_x_1:
[----:B------:R-:W-:Y:S05]  /*0290*/  BSYNC.RECONVERGENT B0 ;  /* 0x0000000000007941 */ /* 0x000fea0003800200 */
.L_x_0:
[----:B------:R-:W-:Y:S01]  /*02a0*/  ISETP.GE.AND P0, PT, R5, R4, PT ;  /* 0x000000040500720c */ /* 0x000fe20003f06270 */
[----:B------:R-:W-:-:S12]  /*02b0*/  BSSY.RECONVERGENT B0, `(.L_x_3) ;  /* 0x000002c000007945 */ /* 0x000fd80003800200 */
[----:B------:R-:W-:Y:S05]  /*02c0*/  @P0 BRA `(.L_x_4) ;  /* 0x0000000000a80947 */ /* 0x000fea0003800000 */
[----:B0-----:R-:W-:Y:S01]  /*02d0*/  IADD3 R6, PT, PT, R4, -R5, RZ ;  /* 0x8000000504067210 */ /* 0x001fe20007ffe0ff */
[----:B------:R-:W-:Y:S01]  /*02e0*/  IMAD.IADD R7, R5, 0x1, -R4 ;  /* 0x0000000105077824 */ /* 0x000fe200078e0a04 */
[----:B------:R-:W-:Y:S02]  /*02f0*/  BSSY.RECONVERGENT B1, `(.L_x_5) ;  /* 0x0000010000017945 */ /* 0x000fe40003800200 */
[----:B------:R-:W-:Y:S02]  /*0300*/  LOP3.LUT P1, R6, R6, 0x3, RZ, 0xc0, !PT ;  /* 0x0000000306067812 */ /* 0x000fe4000782c0ff */
[----:B------:R-:W-:-:S11]  /*0310*/  ISETP.GT.U32.AND P0, PT, R7, -0x4, PT ;  /* 0xfffffffc0700780c */ /* 0x000fd60003f04070 */
[----:B------:R-:W-:Y:S05]  /*0320*/  @!P1 BRA `(.L_x_6) ;  /* 0x0000000000309947 */ /* 0x000fea0003800000 */
[----:B------:R-:W0:Y:S01]  /*0330*/  LDC.64 R12, c[0x0][0x380] ;  /* 0x0000e000ff0c7b82 */ /* 0x000e220000000a00 */
[----:B------:R-:W-:-:S07]  /*0340*/  IMAD.MOV R14, RZ, RZ, -R6 ;  /* 0x000000ffff0e7224 */ /* 0x000fce00078e0a06 */
[----:B--2---:R-:W1:Y:S02]  /*0350*/  LDC.64 R8, c[0x0][0x388] ;  /* 0x0000e200ff087b82 */ /* 0x004e640000000a00 */
.L_x_7:
[----:B0--3--:R-:W-:-:S06]  /*0360*/  IMAD.WIDE R6, R5, 0x4, R12 ;  /* 0x0000000405067825 */ /* 0x009fcc00078e020c */
[----:B------:R-:W2:Y:S01]  /*0370*/  LDG.E R7, desc[UR8][R6.64] ;  /* 0x0000000806077981 */ /* 0x000ea2000c1e1900 */
[----:B-1----:R-:W-:Y:S01]  /*0380*/  IMAD.WIDE R10, R0, 0x4, R8 ;  /* 0x00000004000a7825 */ /* 0x002fe200078e0208 */
[----:B------:R-:W-:-:S03]  /*0390*/  IADD3 R14, PT, PT, R14, 0x1, RZ ;  /* 0x000000010e0e7810 */ /* 0x000fc60007ffe0ff */
[----:B------:R-:W-:Y:S01]  /*03a0*/  VIADD R5, R5, 0x1 ;  /* 0x0000000105057836 */ /* 0x000fe20000000000 */
[----:B------:R-:W-:Y:S01]  /*03b0*/  ISETP.NE.AND P1, PT, R14, RZ, PT ;  /* 0x000000ff0e00720c */ /* 0x000fe20003f25270 */
[----:B------:R-:W-:Y:S01]  /*03c0*/  VIADD R0, R0, 0x1 ;  /* 0x0000000100007836 */ /* 0x000fe20000000000 */
[----:B--2---:R3:W-:Y:S11]  /*03d0*/  STG.E desc[UR8][R10.64], R7 ;  /* 0x000000070a007986 */ /* 0x0047f6000c101908 */
[----:B------:R-:W-:Y:S05]  /*03e0*/  @P1 BRA `(.L_x_7) ;  /* 0xfffffffc00dc1947 */ /* 0x000fea000383ffff */
.L_x_6:
[----:B------:R-:W-:Y:S05]  /*03f0*/  BSYNC.RECONVERGENT B1 ;  /* 0x0000000000017941 */ /* 0x000fea0003800200 */
.L_x_5:
[----:B------:R-:W-:Y:S05]  /*0400*/  @P0 BRA `(.L_x_4) ;  /* 0x0000000000580947 */ /* 0x000fea0003800000 */
[----:B--2---:R-:W0:Y:S01]  /*0410*/  LDC.64 R8, c[0x0][0x380] ;  /* 0x0000e000ff087b82 */ /* 0x004e220000000a00 */
[----:B------:R-:W-:-:S07]  /*0420*/  IADD3 R4, PT, PT, -R4, R5, RZ ;  /* 0x0000000504047210 */ /* 0x000fce0007ffe1ff */
[----:B---3--:R-:W1:Y:S01]  /*0430*/  LDC.64 R6, c[0x0][0x388] ;  /* 0x0000e200ff067b82 */ /* 0x008e620000000a00 */
[----:B0-----:R-:W-:-:S05]  /*0440*/  IADD3 R8, P0, PT, R8, 0x8, RZ ;  /* 0x0000000808087810 */ /* 0x001fca0007f1e0ff */
[----:B------:R-:W-:Y:S01]  /*0450*/  IMAD.X R9, RZ, RZ, R9, P0 ;  /* 0x000000ffff097224 */ /* 0x000fe200000e0609 */
[----:B-1----:R-:W-:-:S05]  /*0460*/  IADD3 R6, P1, PT, R6, 0x8, RZ ;  /* 0x0000000806067810 */ /* 0x002fca0007f3e0ff */
[----:B------:R-:W-:-:S08]  /*0470*/  IMAD.X R7, RZ, RZ, R7, P1 ;  /* 0x000000ffff077224 */ /* 0x000fd000008e0607 */
.L_x_8:
[----:B------:R-:W-:-:S05]  /*0480*/  IMAD.WIDE R10, R5, 0x4, R8 ;  /* 0x00000004050a7825 */ /* 0x000fca00078e0208 */
[----:B-1----:R-:W2:Y:S01]  /*0490*/  LDG.E R15, desc[UR8][R10.64+-0x8] ;  /* 0xfffff8080a0f7981 */ /* 0x002ea2000c1e1900 */
[----:B------:R-:W-:-:S05]  /*04a0*/  IMAD.WIDE R12, R0, 0x4, R6 ;  /* 0x00000004000c7825 */ /* 0x000fca00078e0206 */
[----:B--2---:R1:W-:Y:S04]  /*04b0*/  STG.E desc[UR8][R12.64+-0x8], R15 ;  /* 0xfffff80f0c007986 */ /* 0x0043e8000c101908 */
[----:B------:R-:W2:Y:S04]  /*04c0*/  LDG.E R17, desc[UR8][R10.64+-0x4] ;  /* 0xfffffc080a117981 */ /* 0x000ea8000c1e1900 */
[----:B--2---:R1:W-:Y:S04]  /*04d0*/  STG.E desc[UR8][R12.64+-0x4], R17 ;  /* 0xfffffc110c007986 */ /* 0x0043e8000c101908 */
[----:B------:R-:W2:Y:S04]  /*04e0*/  LDG.E R19, desc[UR8][R10.64] ;  /* 0x000000080a137981 */ /* 0x000ea8000c1e1900 */
[----:B--2---:R1:W-:Y:S04]  /*04f0*/  STG.E desc[UR8][R12.64], R19 ;  /* 0x000000130c007986 */ /* 0x0043e8000c101908 */
[----:B------:R-:W2:Y:S01]  /*0500*/  LDG.E R21, desc[UR8][R10.64+0x4] ;  /* 0x000004080a157981 */ /* 0x000ea2000c1e1900 */
[----:B------:R-:W-:Y:S01]  /*0510*/  IADD3 R4, PT, PT, R4, 0x4, RZ ;  /* 0x0000000404047810 */ /* 0x000fe20007ffe0ff */
[----:B------:R-:W-:Y:S01]  /*0520*/  VIADD R5, R5, 0x4 ;  /* 0x0000000405057836 */ /* 0x000fe20000000000 */
[----:B------:R-:W-:-:S02]  /*0530*/  IADD3 R0, PT, PT, R0, 0x4, RZ ;  /* 0x0000000400007810 */ /* 0x000fc40007ffe0ff */
[----:B------:R-:W-:Y:S01]  /*0540*/  ISETP.NE.AND P0, PT, R4, RZ, PT ;  /* 0x000000ff0400720c */ /* 0x000fe20003f05270 */
[----:B--2---:R1:W-:-:S12]  /*0550*/  STG.E desc[UR8][R12.64+0x4], R21 ;  /* 0x000004150c007986 */ /* 0x0043d8000c101908 */
[----:B------:R-:W-:Y:S05]  /*0560*/  @P0 BRA `(.L_x_8) ;  /* 0xfffffffc00c40947 */ /* 0x000fea000383ffff */
.L_x_4:
[----:B------:R-:W-:Y:S05]  /*0570*/  BSYNC.RECONVERGENT B0 ;  /* 0x0000000000007941 */ /* 0x000fea0003800200 */
.L_x_3:
[----:B------:R-:W-:-:S13]  /*0580*/  ISETP.GE.AND P0, PT, R3, R2, PT ;  /* 0x000000020300720c */ /* 0x000fda0003f06270 */
[----:B------:R-:W-:Y:S05]  /*0590*/  @P0 EXIT ;  /* 0x000000000000094d */ /* 0x000fea0003800000 */
[C-C-:B------:R-:W-:Y:S01]  /*05a0*/  IMAD.IADD R4, R2.reuse, 0x1, -R3.reuse ;  /* 0x0000000102047824 */ /* 0x140fe200078e0a03 */
[----:B------:R-:W-:Y:S01]  /*05b0*/  IADD3 R5, PT, PT, -R2, R3, RZ ;  /* 0x0000000302057210 */ /* 0x000fe20007ffe1ff */
[----:B------:R-:W-:Y:S01]  /*05c0*/  BSSY.RECONVERGENT B0, `(.L_x_9) ;  /* 0x0000012000007945 */ /* 0x000fe20003800200 */
[----:B-1----:R-:W-:Y:S02]  /*05d0*/  IMAD.MOV.U32 R13, RZ, RZ, R3 ;  /* 0x000000ffff0d7224 */ /* 0x002fe400078e0003 */
[----:B------:R-:W-:Y:S02]  /*05e0*/  LOP3.LUT P1, R4, R4, 0x3, RZ, 0xc0, !PT ;  /* 0x0000000304047812 */ /* 0x000fe4000782c0ff */
[----:B------:R-:W-:-:S11]  /*05f0*/  ISETP.GT.U32.AND P0, PT, R5, -0x4, PT ;  /* 0xfffffffc0500780c */ /* 0x000fd60003f04070 */
[----:B------:R-:W-:Y:S05]  /*0600*/  @!P1 BRA `(.L_x_10) ;  /* 0x0000000000349947 */ /* 0x000fea0003800000 */
[----:B---3--:R-:W1:Y:S01]  /*0610*/  LDC.64 R10, c[0x0][0x380] ;  /* 0x0000e000ff0a7b82 */ /* 0x008e620000000a00 */
[----:B------:R-:W-:Y:S01]  /*0620*/  IADD3 R12, PT, PT, -R4, RZ, RZ ;  /* 0x000000ff040c7210 */ /* 0x000fe20007ffe1ff */
[----:B------:R-:W-:-:S06]  /*0630*/  IMAD.MOV.U32 R13, RZ, RZ, R3 ;  /* 0x000000ffff0d7224 */ /* 0x000fcc00078e0003 */
[----:B0-----:R-:W0:Y:S02]  /*0640*/  LDC.64 R6, c[0x0][0x388] ;  /* 0x0000e200ff067b82 */ /* 0x001e240000000a00 */
.L_x_11:
[----:B-1--4-:R-:W-:-:S06]  /*0650*/  IMAD.WIDE R4, R13, 0x4, R10 ;  /* 0x000000040d047825 */ /* 0x012fcc00078e020a */
[----:B------:R-:W3:Y:S01]  /*0660*/  LDG.E R5, desc[UR8][R4.64] ;  /* 0x0000000804057981 */ /* 0x000ee2000c1e1900 */
[----:B0-2---:R-:W-:Y:S01]  /*0670*/  IMAD.WIDE R8, R0, 0x4, R6 ;  /* 0x0000000400087825 */ /* 0x005fe200078e0206 */
[----:B------:R-:W-:Y:S02]  /*0680*/  IADD3 R12, PT, PT, R12, 0x1, RZ ;  /* 0x000000010c0c7810 */ /* 0x000fe40007ffe0ff */
[----:B------:R-:W-:Y:S01]  /*0690*/  IADD3 R0, PT, PT, R0, 0x1, RZ ;  /* 0x0000000100007810 */ /* 0x000fe20007ffe0ff */
[----:B------:R-:W-:Y:S01]  /*06a0*/  VIADD R13, R13, 0x1 ;  /* 0x000000010d0d7836 */ /* 0x000fe20000000000 */
[----:B------:R-:W-:Y:S01]  /*06b0*/  ISETP.NE.AND P1, PT, R12, RZ, PT ;  /* 0x000000ff0c00720c */ /* 0x000fe20003f25270 */
[----:B---3--:R4:W-:-:S12]  /*06c0*/  STG.E desc[UR8][R8.64], R5 ;  /* 0x0000000508007986 */ /* 0x0089d8000c101908 */
[----:B------:R-:W-:Y:S05]  /*06d0*/  @P1 BRA `(.L_x_11) ;  /* 0xfffffffc00dc1947 */ /* 0x000fea000383ffff */
.L_x_10:
[----:B------:R-:W-:Y:S05]  /*06e0*/  BSYNC.RECONVERGENT B0 ;  /* 0x0000000000007941 */ /* 0x000fea0003800200 */
.L_x_9:
[----:B------:R-:W-:Y:S05]  /*06f0*/  @P0 EXIT ;  /* 0x000000000000094d */ /* 0x000fea0003800000 */
[----:B------:R-:W1:Y:S01]  /*0700*/  LDCU.128 UR4, c[0x0][0x380] ;  /* 0x00007000ff0477ac */ /* 0x000e620008000c00 */
[----:B0-----:R-:W-:Y:S01]  /*0710*/  IMAD.IADD R6, R13, 0x1, -R2 ;  /* 0x000000010d067824 */ /* 0x001fe200078e0a02 */
[----:B-1----:R-:W-:Y:S02]  /*0720*/  UIADD3 UR4, UP0, UPT, UR4, 0x8, URZ ;  /* 0x0000000804047890 */ /* 0x002fe4000ff1e0ff */
[----:B------:R-:W-:Y:S02]  /*0730*/  UIADD3 UR6, UP1, UPT, UR6, 0x8, URZ ;  /* 0x0000000806067890 */ /* 0x000fe4000ff3e0ff */
[----:B------:R-:W-:Y:S02]  /*0740*/  UIADD3.X UR5, UPT, UPT, URZ, UR5, URZ, UP0, !UPT ;  /* 0x00000005ff057290 */ /* 0x000fe400087fe4ff */
[----:B------:R-:W-:-:S12]  /*0750*/  UIADD3.X UR7, UPT, UPT, URZ, UR7, URZ, UP1, !UPT ;  /* 0x00000007ff077290 */ /* 0x000fd80008ffe4ff */
.L_x_12:
[----:B------:R-:W-:Y:S01]  /*0760*/  MOV R2, UR4 ;  /* 0x0000000400027c02 */ /* 0x000fe20008000f00 */
[----:B------:R-:W-:-:S04]  /*0770*/  IMAD.U32 R3, RZ, RZ, UR5 ;  /* 0x00000005ff037e24 */ /* 0x000fc8000f8e00ff */
[----:B------:R-:W-:-:S05]  /*0780*/  IMAD.WIDE R2, R13, 0x4, R2 ;  /* 0x000000040d027825 */ /* 0x000fca00078e0202 */
[----:B0--3--:R-:W3:Y:S01]  /*0790*/  LDG.E R7, desc[UR8][R2.64+-0x8] ;  /* 0xfffff80802077981 */ /* 0x009ee2000c1e1900 */
[----:B------:R-:W-:Y:S01]  /*07a0*/  MOV R4, UR6 ;  /* 0x0000000600047c02 */ /* 0x000fe20008000f00 */
[----:B----4-:R-:W-:-:S04]  /*07b0*/  IMAD.U32 R5, RZ, RZ, UR7 ;  /* 0x00000007ff057e24 */ /* 0x010fc8000f8e00ff */
[----:B------:R-:W-:-:S05]  /*07c0*/  IMAD.WIDE R4, R0, 0x4, R4 ;  /* 0x0000000400047825 */ /* 0x000fca00078e0204 */
[----:B---3--:R0:W-:Y:S04]  /*07d0*/  STG.E desc[UR8][R4.64+-0x8], R7 ;  /* 0xfffff80704007986 */ /* 0x0081e8000c101908 */
[----:B--2---:R-:W2:Y:S04]  /*07e0*/  LDG.E R9, desc[UR8][R2.64+-0x4] ;  /* 0xfffffc0802097981 */ /* 0x004ea8000c1e1900 */
        /* <DEDUP_REMOVED lines=10> */
[----:B------:R-:W-:Y:S05]  /*0890*/  EXIT ;  /* 0x000000000000794d */ /* 0x000fea0003800000 */
.L_x_13:
[----:B------:R-:W-:-:S00]  /*08a0*/  BRA `(.L_x_13) ;  /* 0xfffffffc00fc7947 */ /* 0x000fc0000383ffff */
[----:B------:R-:W-:-:S00]  /*08b0*/  NOP ;  /* 0x0000000000007918 */ /* 0x000fc00000000000 */
        /* <DEDUP_REMOVED lines=12> */
.L_x_14:


//--------------------- .nv.shared.reserved.0     --------------------------
	.section	.nv.shared.reserved.0,"aw",@nobits
	.weak		__nv_reservedSMEM_offset_0_alias
	.size		__nv_reservedSMEM_offset_0_alias, 0, 64
	.other		__nv_reservedSMEM_offset_0_alias,@"STO_CUDA_RESERVED_SHARED STV_DEFAULT"
__nv_reservedSMEM_offset_0_alias:
	.zero		0
	.zero		64


//--------------------- .nv.constant0._Z16gpu_merge_kernelPiS_ii --------------------------
	.section	.nv.constant0._Z16gpu_merge_kernelPiS_ii,"a",@progbits
	.sectionflags	@""
	.align	4
.nv.constant0._Z16gpu_merge_kernelPiS_ii:
	.zero		920


//--------------------- SYMBOLS --------------------------

	.type		.nv.reservedSmem.offset0,@object
	.size		.nv.reservedSmem.offset0,0x4
